	.headerflags	@"EF_CUDA_TEXMODE_UNIFIED EF_CUDA_64BIT_ADDRESS EF_CUDA_ACCELERATORS EF_CUDA_SM90 EF_CUDA_VIRTUAL_SM(EF_CUDA_SM90)"
	.elftype	@"ET_EXEC"


//--------------------- .nv.info                  --------------------------
	.section	.nv.info,"",@"SHT_CUDA_INFO"
	.align	4


	//----- nvinfo : EIATTR_REGCOUNT
	.align		4
        /*0000*/ 	.byte	0x04, 0x2f
        /*0002*/ 	.short	(.L_1 - .L_0)
	.align		4
.L_0:
        /*0004*/ 	.word	index@(triton_poi_fused_mul_0)
        /*0008*/ 	.word	0x00000016


	//----- nvinfo : EIATTR_MIN_STACK_SIZE
	.align		4
.L_1:
        /*000c*/ 	.byte	0x04, 0x12
        /*000e*/ 	.short	(.L_3 - .L_2)
	.align		4
.L_2:
        /*0010*/ 	.word	index@(triton_poi_fused_mul_0)
        /*0014*/ 	.word	0x00000000


	//----- nvinfo : EIATTR_FRAME_SIZE
	.align		4
.L_3:
        /*0018*/ 	.byte	0x04, 0x11
        /*001a*/ 	.short	(.L_5 - .L_4)
	.align		4
.L_4:
        /*001c*/ 	.word	index@(triton_poi_fused_mul_0)
        /*0020*/ 	.word	0x00000000


	//----- nvinfo : EIATTR_MIN_STACK_SIZE
	.align		4
.L_5:
        /*0024*/ 	.byte	0x04, 0x12
        /*0026*/ 	.short	(.L_7 - .L_6)
	.align		4
.L_6:
        /*0028*/ 	.word	index@(triton_poi_fused_mul_0)
        /*002c*/ 	.word	0x00000000
.L_7:


//--------------------- .nv.info.triton_poi_fused_mul_0 --------------------------
	.section	.nv.info.triton_poi_fused_mul_0,"",@"SHT_CUDA_INFO"
	.sectionflags	@""
	.align	4


	//----- nvinfo : EIATTR_CUDA_API_VERSION
	.align		4
        /*0000*/ 	.byte	0x04, 0x37
        /*0002*/ 	.short	(.L_9 - .L_8)
.L_8:
        /*0004*/ 	.word	0x0000007c


	//----- nvinfo : EIATTR_KPARAM_INFO
	.align		4
.L_9:
        /*0008*/ 	.byte	0x04, 0x17
        /*000a*/ 	.short	(.L_11 - .L_10)
.L_10:
        /*000c*/ 	.word	0x00000000
        /*0010*/ 	.short	0x0007
        /*0012*/ 	.short	0x0038
        /*0014*/ 	.byte	0x00, 0xf0, 0x11, 0x00


	//----- nvinfo : EIATTR_KPARAM_INFO
	.align		4
.L_11:
        /*0018*/ 	.byte	0x04, 0x17
        /*001a*/ 	.short	(.L_13 - .L_12)
.L_12:
        /*001c*/ 	.word	0x00000000
        /*0020*/ 	.short	0x0006
        /*0022*/ 	.short	0x0030
        /*0024*/ 	.byte	0x00, 0xf4, 0x21, 0x00


	//----- nvinfo : EIATTR_KPARAM_INFO
	.align		4
.L_13:
        /*0028*/ 	.byte	0x04, 0x17
        /*002a*/ 	.short	(.L_15 - .L_14)
.L_14:
        /*002c*/ 	.word	0x00000000
        /*0030*/ 	.short	0x0005
        /*0032*/ 	.short	0x0028
        /*0034*/ 	.byte	0x00, 0xf4, 0x21, 0x00


	//----- nvinfo : EIATTR_KPARAM_INFO
	.align		4
.L_15:
        /*0038*/ 	.byte	0x04, 0x17
        /*003a*/ 	.short	(.L_17 - .L_16)
.L_16:
        /*003c*/ 	.word	0x00000000
        /*0040*/ 	.short	0x0004
        /*0042*/ 	.short	0x0020
        /*0044*/ 	.byte	0x00, 0xf4, 0x21, 0x00


	//----- nvinfo : EIATTR_KPARAM_INFO
	.align		4
.L_17:
        /*0048*/ 	.byte	0x04, 0x17
        /*004a*/ 	.short	(.L_19 - .L_18)
.L_18:
        /*004c*/ 	.word	0x00000000
        /*0050*/ 	.short	0x0003
        /*0052*/ 	.short	0x0018
        /*0054*/ 	.byte	0x00, 0xf4, 0x21, 0x00


	//----- nvinfo : EIATTR_KPARAM_INFO
	.align		4
.L_19:
        /*0058*/ 	.byte	0x04, 0x17
        /*005a*/ 	.short	(.L_21 - .L_20)
.L_20:
        /*005c*/ 	.word	0x00000000
        /*0060*/ 	.short	0x0002
        /*0062*/ 	.short	0x0010
        /*0064*/ 	.byte	0x00, 0xf4, 0x21, 0x00


	//----- nvinfo : EIATTR_KPARAM_INFO
	.align		4
.L_21:
        /*0068*/ 	.byte	0x04, 0x17
        /*006a*/ 	.short	(.L_23 - .L_22)
.L_22:
        /*006c*/ 	.word	0x00000000
        /*0070*/ 	.short	0x0001
        /*0072*/ 	.short	0x0008
        /*0074*/ 	.byte	0x00, 0xf4, 0x21, 0x00


	//----- nvinfo : EIATTR_KPARAM_INFO
	.align		4
.L_23:
        /*0078*/ 	.byte	0x04, 0x17
        /*007a*/ 	.short	(.L_25 - .L_24)
.L_24:
        /*007c*/ 	.word	0x00000000
        /*0080*/ 	.short	0x0000
        /*0082*/ 	.short	0x0000
        /*0084*/ 	.byte	0x00, 0xf4, 0x21, 0x00


	//----- nvinfo : EIATTR_SPARSE_MMA_MASK
	.align		4
.L_25:
        /*0088*/ 	.byte	0x03, 0x50
        /*008a*/ 	.short	0x0000


	//----- nvinfo : EIATTR_MAXREG_COUNT
	.align		4
        /*008c*/ 	.byte	0x03, 0x1b
        /*008e*/ 	.short	0x00ff


	//----- nvinfo : EIATTR_EXIT_INSTR_OFFSETS
	.align		4
        /*0090*/ 	.byte	0x04, 0x1c
        /*0092*/ 	.short	(.L_27 - .L_26)


	//   ....[0]....
.L_26:
        /*0094*/ 	.word	0x00000200


	//----- nvinfo : EIATTR_REQNTID
	.align		4
.L_27:
        /*0098*/ 	.byte	0x04, 0x10
        /*009a*/ 	.short	(.L_29 - .L_28)
.L_28:
        /*009c*/ 	.word	0x00000080
        /*00a0*/ 	.word	0x00000001
        /*00a4*/ 	.word	0x00000001


	//----- nvinfo : EIATTR_CBANK_PARAM_SIZE
	.align		4
.L_29:
        /*00a8*/ 	.byte	0x03, 0x19
        /*00aa*/ 	.short	0x003c


	//----- nvinfo : EIATTR_PARAM_CBANK
	.align		4
        /*00ac*/ 	.byte	0x04, 0x0a
        /*00ae*/ 	.short	(.L_31 - .L_30)
	.align		4
.L_30:
        /*00b0*/ 	.word	index@(.nv.constant0.triton_poi_fused_mul_0)
        /*00b4*/ 	.short	0x0210
        /*00b6*/ 	.short	0x003c


	//----- nvinfo : EIATTR_SW_WAR
	.align		4
.L_31:
        /*00b8*/ 	.byte	0x04, 0x36
        /*00ba*/ 	.short	(.L_33 - .L_32)
.L_32:
        /*00bc*/ 	.word	0x00000008
.L_33:


//--------------------- .nv.callgraph             --------------------------
	.section	.nv.callgraph,"",@"SHT_CUDA_CALLGRAPH"
	.align	4
	.sectionentsize	8
	.align		4
        /*0000*/ 	.word	0x00000000
	.align		4
        /*0004*/ 	.word	0xffffffff
	.align		4
        /*0008*/ 	.word	0x00000000
	.align		4
        /*000c*/ 	.word	0xfffffffe
	.align		4
        /*0010*/ 	.word	0x00000000
	.align		4
        /*0014*/ 	.word	0xfffffffd
	.align		4
        /*0018*/ 	.word	0x00000000
	.align		4
        /*001c*/ 	.word	0xfffffffc


//--------------------- .text.triton_poi_fused_mul_0 --------------------------
	.section	.text.triton_poi_fused_mul_0,"ax",@progbits
	.align	128
        .global         triton_poi_fused_mul_0
        .type           triton_poi_fused_mul_0,@function
        .size           triton_poi_fused_mul_0,(.L_x_1 - triton_poi_fused_mul_0)
        .other          triton_poi_fused_mul_0,@"STO_CUDA_ENTRY STV_DEFAULT"
triton_poi_fused_mul_0:
.text.triton_poi_fused_mul_0:
[----:B------:R-:W-:Y:S01]  /*0000*/  LDC R1, c[0x0][0x28] ;  /* 0x00000a00ff017b82 */ /* 0x000fe20000000800 */
[----:B------:R-:W1:Y:S07]  /*0010*/  S2R R0, SR_TID.X ;  /* 0x0000000000007919 */ /* 0x000e6e0000002100 */
[----:B------:R-:W2:Y:S01]  /*0020*/  LDC.64 R6, c[0x0][0x210] ;  /* 0x00008400ff067b82 */ /* 0x000ea20000000a00 */
[----:B------:R-:W-:Y:S01]  /*0030*/  ULDC.64 UR4, c[0x0][0x208] ;  /* 0x0000820000047ab9 */ /* 0x000fe20000000a00 */
[----:B------:R-:W3:Y:S06]  /*0040*/  S2R R3, SR_CTAID.X ;  /* 0x0000000000037919 */ /* 0x000eec0000002500 */
[----:B------:R-:W4:Y:S08]  /*0050*/  LDC.64 R8, c[0x0][0x218] ;  /* 0x00008600ff087b82 */ /* 0x000f300000000a00 */
[----:B------:R-:W5:Y:S08]  /*0060*/  LDC.64 R4, c[0x0][0x228] ;  /* 0x00008a00ff047b82 */ /* 0x000f700000000a00 */
[----:B------:R-:W5:Y:S01]  /*0070*/  LDC.64 R10, c[0x0][0x230] ;  /* 0x00008c00ff0a7b82 */ /* 0x000f620000000a00 */
[----:B-1----:R-:W-:-:S07]  /*0080*/  LOP3.LUT R0, R0, 0x7f, RZ, 0xc0, !PT ;  /* 0x0000007f00007812 */ /* 0x002fce00078ec0ff */
[----:B------:R-:W1:Y:S01]  /*0090*/  LDC.64 R12, c[0x0][0x238] ;  /* 0x00008e00ff0c7b82 */ /* 0x000e620000000a00 */
[----:B---3--:R-:W-:-:S05]  /*00a0*/  LEA R0, R3, R0, 0x7 ;  /* 0x0000000003007211 */ /* 0x008fca00078e38ff */
[C---:B--2---:R-:W-:Y:S02]  /*00b0*/  IMAD.WIDE R6, R0.reuse, 0x4, R6 ;  /* 0x0000000400067825 */ /* 0x044fe400078e0206 */
[----:B------:R-:W2:Y:S02]  /*00c0*/  LDC.64 R2, c[0x0][0x220] ;  /* 0x00008800ff027b82 */ /* 0x000ea40000000a00 */
[C---:B----4-:R-:W-:Y:S02]  /*00d0*/  IMAD.WIDE R8, R0.reuse, 0x4, R8 ;  /* 0x0000000400087825 */ /* 0x050fe400078e0208 */
[----:B------:R-:W3:Y:S04]  /*00e0*/  LDG.E R6, desc[UR4][R6.64] ;  /* 0x0000000406067981 */ /* 0x000ee8000c1e1900 */
[----:B------:R-:W4:Y:S01]  /*00f0*/  LDC.64 R14, c[0x0][0x240] ;  /* 0x00009000ff0e7b82 */ /* 0x000f220000000a00 */
[----:B------:R-:W4:Y:S01]  /*0100*/  LDG.E R8, desc[UR4][R8.64] ;  /* 0x0000000408087981 */ /* 0x000f22000c1e1900 */
[----:B-----5:R-:W-:-:S04]  /*0110*/  IMAD.WIDE R4, R0, 0x4, R4 ;  /* 0x0000000400047825 */ /* 0x020fc800078e0204 */
[----:B--2---:R-:W-:-:S04]  /*0120*/  IMAD.WIDE R2, R0, 0x4, R2 ;  /* 0x0000000400027825 */ /* 0x004fc800078e0202 */
[----:B---3--:R-:W-:Y:S01]  /*0130*/  FMUL R17, R6, 100000 ;  /* 0x47c3500006117820 */ /* 0x008fe20000400000 */
[----:B0-----:R-:W-:-:S04]  /*0140*/  IMAD.WIDE R6, R0, 0x4, R10 ;  /* 0x0000000400067825 */ /* 0x001fc800078e020a */
[----:B----4-:R-:W-:Y:S01]  /*0150*/  FMUL R16, R8, 100000 ;  /* 0x47c3500008107820 */ /* 0x010fe20000400000 */
[C---:B-1----:R-:W-:Y:S01]  /*0160*/  IMAD.WIDE R8, R0.reuse, 0x4, R12 ;  /* 0x0000000400087825 */ /* 0x042fe200078e020c */
[----:B------:R-:W-:Y:S03]  /*0170*/  STG.E desc[UR4][R2.64], R17 ;  /* 0x0000001102007986 */ /* 0x000fe6000c101904 */
[----:B------:R-:W-:Y:S01]  /*0180*/  FMUL R13, R17, R16 ;  /* 0x00000010110d7220 */ /* 0x000fe20000400000 */
[----:B------:R-:W-:-:S04]  /*0190*/  IMAD.WIDE R10, R0, 0x4, R14 ;  /* 0x00000004000a7825 */ /* 0x000fc800078e020e */
[----:B------:R-:W-:Y:S01]  /*01a0*/  FMUL R15, R17, R17 ;  /* 0x00000011110f7220 */ /* 0x000fe20000400000 */
[----:B------:R-:W-:Y:S01]  /*01b0*/  FMUL R19, R16, R16 ;  /* 0x0000001010137220 */ /* 0x000fe20000400000 */
[----:B------:R-:W-:Y:S04]  /*01c0*/  STG.E desc[UR4][R4.64], R16 ;  /* 0x0000001004007986 */ /* 0x000fe8000c101904 */
[----:B------:R-:W-:Y:S04]  /*01d0*/  STG.E desc[UR4][R6.64], R13 ;  /* 0x0000000d06007986 */ /* 0x000fe8000c101904 */
[----:B------:R-:W-:Y:S04]  /*01e0*/  STG.E desc[UR4][R8.64], R15 ;  /* 0x0000000f08007986 */ /* 0x000fe8000c101904 */
[----:B------:R-:W-:Y:S01]  /*01f0*/  STG.E desc[UR4][R10.64], R19 ;  /* 0x000000130a007986 */ /* 0x000fe2000c101904 */
[----:B------:R-:W-:Y:S05]  /*0200*/  EXIT ;  /* 0x000000000000794d */ /* 0x000fea0003800000 */
.L_x_0:
[----:B------:R-:W-:-:S00]  /*0210*/  BRA `(.L_x_0) ;  /* 0xfffffffc00fc7947 */ /* 0x000fc0000383ffff */
[----:B------:R-:W-:-:S00]  /*0220*/  NOP ;  /* 0x0000000000007918 */ /* 0x000fc00000000000 */
        /* <DEDUP_REMOVED lines=13> */
.L_x_1:


//--------------------- .nv.constant0.triton_poi_fused_mul_0 --------------------------
	.section	.nv.constant0.triton_poi_fused_mul_0,"a",@progbits
	.sectionflags	@""
	.align	4
.nv.constant0.triton_poi_fused_mul_0:
	.zero		588
